//
// Generated by NVIDIA NVVM Compiler
//
// Compiler Build ID: CL-36424714
// Cuda compilation tools, release 13.0, V13.0.88
// Based on NVVM 20.0.0
//

.version 9.0
.target sm_100
.address_size 64

	// .globl	_Z5toBinPcPi

.visible .entry _Z5toBinPcPi(
	.param .u64 .ptr .align 1 _Z5toBinPcPi_param_0,
	.param .u64 .ptr .align 1 _Z5toBinPcPi_param_1
)
{
	.local .align 16 .b8 	__local_depot0[4000];
	.reg .b64 	%SP;
	.reg .b64 	%SPL;
	.reg .pred 	%p<17>;
	.reg .b16 	%rs<2>;
	.reg .b32 	%r<259>;
	.reg .b64 	%rd<59>;

	mov.u64 	%SPL, __local_depot0;
	ld.param.u64 	%rd3, [_Z5toBinPcPi_param_0];
	ld.param.u64 	%rd2, [_Z5toBinPcPi_param_1];
	cvta.to.global.u64 	%rd4, %rd3;
	add.u64 	%rd1, %SPL, 0;
	mov.u32 	%r1, %tid.x;
	cvt.u64.u32 	%rd6, %r1;
	add.s64 	%rd7, %rd4, %rd6;
	ld.global.s8 	%rs1, [%rd7];
	setp.lt.s16 	%p1, %rs1, 1;
	mov.b32 	%r230, 0;
	@%p1 bra 	$L__BB0_3;
	cvt.s32.s16 	%r229, %rs1;
	mov.b32 	%r230, 0;
$L__BB0_2:
	and.b32  	%r66, %r229, 1;
	mul.wide.u32 	%rd8, %r230, 4;
	add.s64 	%rd9, %rd1, %rd8;
	st.local.u32 	[%rd9], %r66;
	shr.u32 	%r9, %r229, 1;
	add.s32 	%r230, %r230, 1;
	setp.lt.u32 	%p2, %r229, 2;
	mov.u32 	%r229, %r9;
	@%p2 bra 	$L__BB0_3;
	bra.uni 	$L__BB0_2;
$L__BB0_3:
	setp.lt.s32 	%p3, %r230, 2;
	mov.b32 	%r235, 1;
	@%p3 bra 	$L__BB0_10;
	add.s32 	%r4, %r230, -1;
	add.s32 	%r70, %r230, -2;
	and.b32  	%r5, %r4, 3;
	setp.lt.u32 	%p4, %r70, 3;
	mov.b32 	%r235, 1;
	@%p4 bra 	$L__BB0_7;
	and.b32  	%r72, %r4, -4;
	neg.s32 	%r236, %r72;
	mov.b32 	%r235, 1;
$L__BB0_6:
	mul.lo.s32 	%r235, %r235, 10000;
	add.s32 	%r236, %r236, 4;
	setp.eq.s32 	%p5, %r236, 0;
	@%p5 bra 	$L__BB0_7;
	bra.uni 	$L__BB0_6;
$L__BB0_7:
	setp.eq.s32 	%p6, %r5, 0;
	@%p6 bra 	$L__BB0_10;
	neg.s32 	%r233, %r5;
$L__BB0_9:
	.pragma "nounroll";
	mul.lo.s32 	%r235, %r235, 10;
	add.s32 	%r233, %r233, 1;
	setp.ne.s32 	%p7, %r233, 0;
	@%p7 bra 	$L__BB0_9;
$L__BB0_10:
	setp.lt.s32 	%p8, %r230, 1;
	mov.b32 	%r258, 0;
	@%p8 bra 	$L__BB0_24;
	and.b32  	%r19, %r230, 15;
	setp.lt.u32 	%p9, %r230, 16;
	mov.b32 	%r258, 0;
	mov.u32 	%r247, %r230;
	@%p9 bra 	$L__BB0_15;
	add.s32 	%r239, %r230, -5;
	and.b32  	%r77, %r230, -16;
	neg.s32 	%r238, %r77;
	mov.b32 	%r258, 0;
$L__BB0_13:
	.pragma "nounroll";
	add.s32 	%r79, %r239, 4;
	mul.wide.u32 	%rd10, %r79, 4;
	add.s64 	%rd11, %rd1, %rd10;
	ld.local.u32 	%r80, [%rd11];
	mad.lo.s32 	%r81, %r80, %r235, %r258;
	mul.hi.s32 	%r82, %r235, 1717986919;
	shr.u32 	%r83, %r82, 31;
	shr.s32 	%r84, %r82, 2;
	add.s32 	%r85, %r84, %r83;
	add.s32 	%r86, %r239, 3;
	mul.wide.u32 	%rd12, %r86, 4;
	add.s64 	%rd13, %rd1, %rd12;
	ld.local.u32 	%r87, [%rd13];
	mad.lo.s32 	%r88, %r87, %r85, %r81;
	mul.hi.s32 	%r89, %r235, 1374389535;
	shr.u32 	%r90, %r89, 31;
	shr.s32 	%r91, %r89, 5;
	add.s32 	%r92, %r91, %r90;
	add.s32 	%r93, %r239, 2;
	mul.wide.u32 	%rd14, %r93, 4;
	add.s64 	%rd15, %rd1, %rd14;
	ld.local.u32 	%r94, [%rd15];
	mad.lo.s32 	%r95, %r94, %r92, %r88;
	mul.hi.s32 	%r96, %r235, 274877907;
	shr.u32 	%r97, %r96, 31;
	shr.s32 	%r98, %r96, 6;
	add.s32 	%r99, %r98, %r97;
	add.s32 	%r100, %r239, 1;
	mul.wide.u32 	%rd16, %r100, 4;
	add.s64 	%rd17, %rd1, %rd16;
	ld.local.u32 	%r101, [%rd17];
	mad.lo.s32 	%r102, %r101, %r99, %r95;
	mul.hi.s32 	%r103, %r235, 1759218605;
	shr.u32 	%r104, %r103, 31;
	shr.s32 	%r105, %r103, 12;
	add.s32 	%r106, %r105, %r104;
	add.s32 	%r107, %r239, -5;
	mul.wide.u32 	%rd18, %r239, 4;
	add.s64 	%rd19, %rd1, %rd18;
	ld.local.u32 	%r108, [%rd19];
	mad.lo.s32 	%r109, %r108, %r106, %r102;
	mul.hi.s32 	%r110, %r235, 351843721;
	shr.u32 	%r111, %r110, 31;
	shr.s32 	%r112, %r110, 13;
	add.s32 	%r113, %r112, %r111;
	add.s32 	%r114, %r239, -1;
	mul.wide.u32 	%rd20, %r114, 4;
	add.s64 	%rd21, %rd1, %rd20;
	ld.local.u32 	%r115, [%rd21];
	mad.lo.s32 	%r116, %r115, %r113, %r109;
	mul.hi.s32 	%r117, %r235, 1125899907;
	shr.u32 	%r118, %r117, 31;
	shr.s32 	%r119, %r117, 18;
	add.s32 	%r120, %r119, %r118;
	add.s32 	%r121, %r239, -2;
	mul.wide.u32 	%rd22, %r121, 4;
	add.s64 	%rd23, %rd1, %rd22;
	ld.local.u32 	%r122, [%rd23];
	mad.lo.s32 	%r123, %r122, %r120, %r116;
	mul.hi.s32 	%r124, %r235, 1801439851;
	shr.u32 	%r125, %r124, 31;
	shr.s32 	%r126, %r124, 22;
	add.s32 	%r127, %r126, %r125;
	add.s32 	%r128, %r239, -3;
	mul.wide.u32 	%rd24, %r128, 4;
	add.s64 	%rd25, %rd1, %rd24;
	ld.local.u32 	%r129, [%rd25];
	mad.lo.s32 	%r130, %r129, %r127, %r123;
	mul.hi.s32 	%r131, %r235, 1441151881;
	shr.u32 	%r132, %r131, 31;
	shr.s32 	%r133, %r131, 25;
	add.s32 	%r134, %r133, %r132;
	add.s32 	%r135, %r239, -4;
	mul.wide.u32 	%rd26, %r135, 4;
	add.s64 	%rd27, %rd1, %rd26;
	ld.local.u32 	%r136, [%rd27];
	mad.lo.s32 	%r137, %r136, %r134, %r130;
	mul.hi.s32 	%r138, %r235, 1152921505;
	shr.u32 	%r139, %r138, 31;
	shr.s32 	%r140, %r138, 28;
	add.s32 	%r141, %r140, %r139;
	mul.wide.u32 	%rd28, %r107, 4;
	add.s64 	%rd29, %rd1, %rd28;
	ld.local.u32 	%r142, [%rd29];
	mad.lo.s32 	%r258, %r142, %r141, %r137;
	add.s32 	%r239, %r239, -16;
	add.s32 	%r238, %r238, 16;
	setp.ne.s32 	%p10, %r238, 0;
	mov.b32 	%r235, 0;
	@%p10 bra 	$L__BB0_13;
	add.s32 	%r247, %r239, 5;
	mov.b32 	%r235, 0;
$L__BB0_15:
	setp.eq.s32 	%p11, %r19, 0;
	@%p11 bra 	$L__BB0_24;
	and.b32  	%r38, %r230, 7;
	setp.lt.u32 	%p12, %r19, 8;
	@%p12 bra 	$L__BB0_18;
	add.s32 	%r145, %r247, -1;
	mul.wide.u32 	%rd30, %r145, 4;
	add.s64 	%rd31, %rd1, %rd30;
	ld.local.u32 	%r146, [%rd31];
	mad.lo.s32 	%r147, %r146, %r235, %r258;
	mul.hi.s32 	%r148, %r235, 1717986919;
	shr.u32 	%r149, %r148, 31;
	shr.s32 	%r150, %r148, 2;
	add.s32 	%r151, %r150, %r149;
	add.s32 	%r152, %r247, -2;
	mul.wide.u32 	%rd32, %r152, 4;
	add.s64 	%rd33, %rd1, %rd32;
	ld.local.u32 	%r153, [%rd33];
	mad.lo.s32 	%r154, %r153, %r151, %r147;
	mul.hi.s32 	%r155, %r235, 1374389535;
	shr.u32 	%r156, %r155, 31;
	shr.s32 	%r157, %r155, 5;
	add.s32 	%r158, %r157, %r156;
	add.s32 	%r159, %r247, -3;
	mul.wide.u32 	%rd34, %r159, 4;
	add.s64 	%rd35, %rd1, %rd34;
	ld.local.u32 	%r160, [%rd35];
	mad.lo.s32 	%r161, %r160, %r158, %r154;
	mul.hi.s32 	%r162, %r235, 274877907;
	shr.u32 	%r163, %r162, 31;
	shr.s32 	%r164, %r162, 6;
	add.s32 	%r165, %r164, %r163;
	add.s32 	%r166, %r247, -4;
	mul.wide.u32 	%rd36, %r166, 4;
	add.s64 	%rd37, %rd1, %rd36;
	ld.local.u32 	%r167, [%rd37];
	mad.lo.s32 	%r168, %r167, %r165, %r161;
	mul.hi.s32 	%r169, %r235, 1759218605;
	shr.u32 	%r170, %r169, 31;
	shr.s32 	%r171, %r169, 12;
	add.s32 	%r172, %r171, %r170;
	add.s32 	%r173, %r247, -5;
	mul.wide.u32 	%rd38, %r173, 4;
	add.s64 	%rd39, %rd1, %rd38;
	ld.local.u32 	%r174, [%rd39];
	mad.lo.s32 	%r175, %r174, %r172, %r168;
	mul.hi.s32 	%r176, %r235, 351843721;
	shr.u32 	%r177, %r176, 31;
	shr.s32 	%r178, %r176, 13;
	add.s32 	%r179, %r178, %r177;
	add.s32 	%r180, %r247, -6;
	mul.wide.u32 	%rd40, %r180, 4;
	add.s64 	%rd41, %rd1, %rd40;
	ld.local.u32 	%r181, [%rd41];
	mad.lo.s32 	%r182, %r181, %r179, %r175;
	mul.hi.s32 	%r183, %r235, 1125899907;
	shr.u32 	%r184, %r183, 31;
	shr.s32 	%r185, %r183, 18;
	add.s32 	%r186, %r185, %r184;
	add.s32 	%r187, %r247, -7;
	mul.wide.u32 	%rd42, %r187, 4;
	add.s64 	%rd43, %rd1, %rd42;
	ld.local.u32 	%r188, [%rd43];
	mad.lo.s32 	%r189, %r188, %r186, %r182;
	mul.hi.s32 	%r190, %r235, 1801439851;
	shr.u32 	%r191, %r190, 31;
	shr.s32 	%r192, %r190, 22;
	add.s32 	%r193, %r192, %r191;
	add.s32 	%r247, %r247, -8;
	mul.wide.u32 	%rd44, %r247, 4;
	add.s64 	%rd45, %rd1, %rd44;
	ld.local.u32 	%r194, [%rd45];
	mad.lo.s32 	%r258, %r194, %r193, %r189;
	mul.hi.s32 	%r195, %r235, 1441151881;
	shr.u32 	%r196, %r195, 31;
	shr.s32 	%r197, %r195, 25;
	add.s32 	%r235, %r197, %r196;
$L__BB0_18:
	setp.eq.s32 	%p13, %r38, 0;
	@%p13 bra 	$L__BB0_24;
	and.b32  	%r46, %r230, 3;
	setp.lt.u32 	%p14, %r38, 4;
	@%p14 bra 	$L__BB0_21;
	add.s32 	%r199, %r247, -1;
	mul.wide.u32 	%rd46, %r199, 4;
	add.s64 	%rd47, %rd1, %rd46;
	ld.local.u32 	%r200, [%rd47];
	mad.lo.s32 	%r201, %r200, %r235, %r258;
	mul.hi.s32 	%r202, %r235, 1717986919;
	shr.u32 	%r203, %r202, 31;
	shr.s32 	%r204, %r202, 2;
	add.s32 	%r205, %r204, %r203;
	add.s32 	%r206, %r247, -2;
	mul.wide.u32 	%rd48, %r206, 4;
	add.s64 	%rd49, %rd1, %rd48;
	ld.local.u32 	%r207, [%rd49];
	mad.lo.s32 	%r208, %r207, %r205, %r201;
	mul.hi.s32 	%r209, %r235, 1374389535;
	shr.u32 	%r210, %r209, 31;
	shr.s32 	%r211, %r209, 5;
	add.s32 	%r212, %r211, %r210;
	add.s32 	%r213, %r247, -3;
	mul.wide.u32 	%rd50, %r213, 4;
	add.s64 	%rd51, %rd1, %rd50;
	ld.local.u32 	%r214, [%rd51];
	mad.lo.s32 	%r215, %r214, %r212, %r208;
	mul.hi.s32 	%r216, %r235, 274877907;
	shr.u32 	%r217, %r216, 31;
	shr.s32 	%r218, %r216, 6;
	add.s32 	%r219, %r218, %r217;
	add.s32 	%r247, %r247, -4;
	mul.wide.u32 	%rd52, %r247, 4;
	add.s64 	%rd53, %rd1, %rd52;
	ld.local.u32 	%r220, [%rd53];
	mad.lo.s32 	%r258, %r220, %r219, %r215;
	mul.hi.s32 	%r221, %r235, 1759218605;
	shr.u32 	%r222, %r221, 31;
	shr.s32 	%r223, %r221, 12;
	add.s32 	%r235, %r223, %r222;
$L__BB0_21:
	setp.eq.s32 	%p15, %r46, 0;
	@%p15 bra 	$L__BB0_24;
	neg.s32 	%r254, %r46;
$L__BB0_23:
	.pragma "nounroll";
	add.s32 	%r247, %r247, -1;
	mul.wide.u32 	%rd54, %r247, 4;
	add.s64 	%rd55, %rd1, %rd54;
	ld.local.u32 	%r224, [%rd55];
	mad.lo.s32 	%r258, %r224, %r235, %r258;
	mul.hi.s32 	%r225, %r235, 1717986919;
	shr.u32 	%r226, %r225, 31;
	shr.s32 	%r227, %r225, 2;
	add.s32 	%r235, %r227, %r226;
	add.s32 	%r254, %r254, 1;
	setp.ne.s32 	%p16, %r254, 0;
	@%p16 bra 	$L__BB0_23;
$L__BB0_24:
	cvta.to.global.u64 	%rd56, %rd2;
	mul.wide.u32 	%rd57, %r1, 4;
	add.s64 	%rd58, %rd56, %rd57;
	st.global.u32 	[%rd58], %r258;
	ret;

}


// ===== COMPILED SASS (sm_100) =====

	.target	sm_100

	.elftype	@"ET_EXEC"


//--------------------- .note.nv.tkinfo           --------------------------
	.section	.note.nv.tkinfo,"",@"SHT_NOTE"
	.sectionflags	@"SHF_NOTE_NV_TKINFO"
	.tkinfo
        /*0018*/ 	.word	0x00000002
        /*0030*/ 	.string	""
        /*0030*/ 	.string	"ptxas"
        /*0030*/ 	.string	"Cuda compilation tools, release 13.0, V13.0.88"
        /*0030*/ 	.string	"Build cuda_13.0.r13.0/compiler.36424714_0"
        /*0030*/ 	.string	"-arch sm_100 -m 64 "



//--------------------- .note.nv.cuinfo           --------------------------
	.section	.note.nv.cuinfo,"",@"SHT_NOTE"
	.sectionflags	@"SHF_NOTE_NV_CUINFO"
        /*0018*/ 	.short	0x0002
        /*001a*/ 	.short	0x0064
        /*001c*/ 	.short	0x0082
	.zero		2


//--------------------- .nv.info                  --------------------------
	.section	.nv.info,"",@"SHT_CUDA_INFO"
	.align	4


	//----- nvinfo : EIATTR_REGCOUNT
	.align		4
        /*0000*/ 	.byte	0x04, 0x2f
        /*0002*/ 	.short	(.L_1 - .L_0)
	.align		4
.L_0:
        /*0004*/ 	.word	index@(_Z5toBinPcPi)
        /*0008*/ 	.word	0x00000018


	//----- nvinfo : EIATTR_FRAME_SIZE
	.align		4
.L_1:
        /*000c*/ 	.byte	0x04, 0x11
        /*000e*/ 	.short	(.L_3 - .L_2)
	.align		4
.L_2:
        /*0010*/ 	.word	index@(_Z5toBinPcPi)
        /*0014*/ 	.word	0x00000fa0


	//----- nvinfo : EIATTR_MIN_STACK_SIZE
	.align		4
.L_3:
        /*0018*/ 	.byte	0x04, 0x12
        /*001a*/ 	.short	(.L_5 - .L_4)
	.align		4
.L_4:
        /*001c*/ 	.word	index@(_Z5toBinPcPi)
        /*0020*/ 	.word	0x00000fa0
.L_5:


//--------------------- .nv.compat                --------------------------
	.section	.nv.compat,"",@"SHT_CUDA_COMPAT_INFO"
	.align	4
        /*0000*/ 	.byte	0x02, 0x09, 0x00, 0x00, 0x02, 0x02, 0x01, 0x00, 0x02, 0x05, 0x05, 0x00, 0x03, 0x07, 0x01, 0x01
        /*0010*/ 	.byte	0x02, 0x03, 0x00, 0x00, 0x02, 0x06, 0x01, 0x00, 0x04, 0x0b, 0x08, 0x00, 0x09, 0x00, 0x00, 0x00
        /*0020*/ 	.byte	0x00, 0x00, 0x00, 0x00


//--------------------- .nv.info._Z5toBinPcPi     --------------------------
	.section	.nv.info._Z5toBinPcPi,"",@"SHT_CUDA_INFO"
	.sectionflags	@""
	.align	4


	//----- nvinfo : EIATTR_CUDA_API_VERSION
	.align		4
        /*0000*/ 	.byte	0x04, 0x37
        /*0002*/ 	.short	(.L_7 - .L_6)
.L_6:
        /*0004*/ 	.word	0x00000082


	//----- nvinfo : EIATTR_KPARAM_INFO
	.align		4
.L_7:
        /*0008*/ 	.byte	0x04, 0x17
        /*000a*/ 	.short	(.L_9 - .L_8)
.L_8:
        /*000c*/ 	.word	0x00000000
        /*0010*/ 	.short	0x0001
        /*0012*/ 	.short	0x0008
        /*0014*/ 	.byte	0x00, 0xf5, 0x21, 0x00


	//----- nvinfo : EIATTR_KPARAM_INFO
	.align		4
.L_9:
        /*0018*/ 	.byte	0x04, 0x17
        /*001a*/ 	.short	(.L_11 - .L_10)
.L_10:
        /*001c*/ 	.word	0x00000000
        /*0020*/ 	.short	0x0000
        /*0022*/ 	.short	0x0000
        /*0024*/ 	.byte	0x00, 0xf5, 0x21, 0x00


	//----- nvinfo : EIATTR_SPARSE_MMA_MASK
	.align		4
.L_11:
        /*0028*/ 	.byte	0x03, 0x50
        /*002a*/ 	.short	0x0000


	//----- nvinfo : EIATTR_MAXREG_COUNT
	.align		4
        /*002c*/ 	.byte	0x03, 0x1b
        /*002e*/ 	.short	0x00ff


	//----- nvinfo : EIATTR_MERCURY_ISA_VERSION
	.align		4
        /*0030*/ 	.byte	0x03, 0x5f
        /*0032*/ 	.short	0x0101


	//----- nvinfo : EIATTR_VRC_CTA_INIT_COUNT
	.align		4
        /*0034*/ 	.byte	0x02, 0x4a
	.zero		1
	.zero		1


	//----- nvinfo : EIATTR_EXIT_INSTR_OFFSETS
	.align		4
        /*0038*/ 	.byte	0x04, 0x1c
        /*003a*/ 	.short	(.L_13 - .L_12)


	//   ....[0]....
.L_12:
        /*003c*/ 	.word	0x00000fd0


	//----- nvinfo : EIATTR_CRS_STACK_SIZE
	.align		4
.L_13:
        /*0040*/ 	.byte	0x04, 0x1e
        /*0042*/ 	.short	(.L_15 - .L_14)
.L_14:
        /*0044*/ 	.word	0x00000000


	//----- nvinfo : EIATTR_CBANK_PARAM_SIZE
	.align		4
.L_15:
        /*0048*/ 	.byte	0x03, 0x19
        /*004a*/ 	.short	0x0010


	//----- nvinfo : EIATTR_PARAM_CBANK
	.align		4
        /*004c*/ 	.byte	0x04, 0x0a
        /*004e*/ 	.short	(.L_17 - .L_16)
	.align		4
.L_16:
        /*0050*/ 	.word	index@(.nv.constant0._Z5toBinPcPi)
        /*0054*/ 	.short	0x0380
        /*0056*/ 	.short	0x0010


	//----- nvinfo : EIATTR_SW_WAR
	.align		4
.L_17:
        /*0058*/ 	.byte	0x04, 0x36
        /*005a*/ 	.short	(.L_19 - .L_18)
.L_18:
        /*005c*/ 	.word	0x00000008
.L_19:


//--------------------- .nv.callgraph             --------------------------
	.section	.nv.callgraph,"",@"SHT_CUDA_CALLGRAPH"
	.align	4
	.sectionentsize	8
	.align		4
        /*0000*/ 	.word	0x00000000
	.align		4
        /*0004*/ 	.word	0xffffffff
	.align		4
        /*0008*/ 	.word	0x00000000
	.align		4
        /*000c*/ 	.word	0xfffffffe
	.align		4
        /*0010*/ 	.word	0x00000000
	.align		4
        /*0014*/ 	.word	0xfffffffd
	.align		4
        /*0018*/ 	.word	0x00000000
	.align		4
        /*001c*/ 	.word	0xfffffffc


//--------------------- .text._Z5toBinPcPi        --------------------------
	.section	.text._Z5toBinPcPi,"ax",@progbits
	.align	128
        .global         _Z5toBinPcPi
        .type           _Z5toBinPcPi,@function
        .size           _Z5toBinPcPi,(.L_x_21 - _Z5toBinPcPi)
        .other          _Z5toBinPcPi,@"STO_CUDA_ENTRY STV_DEFAULT"
_Z5toBinPcPi:
.text._Z5toBinPcPi:
[----:B------:R-:W0:Y:S01]  /*0000*/  LDC R1, c[0x0][0x37c] ;  /* 0x0000df00ff017b82 */ /* 0x000e220000000800 */
[----:B------:R-:W1:Y:S01]  /*0010*/  S2R R2, SR_TID.X ;  /* 0x0000000000027919 */ /* 0x000e620000002100 */
[----:B------:R-:W1:Y:S01]  /*0020*/  LDCU.64 UR6, c[0x0][0x380] ;  /* 0x00007000ff0677ac */ /* 0x000e620008000a00 */
[----:B0-----:R-:W-:Y:S01]  /*0030*/  VIADD R1, R1, 0xfffff060 ;  /* 0xfffff06001017836 */ /* 0x001fe20000000000 */
[----:B------:R-:W0:Y:S01]  /*0040*/  LDCU.64 UR4, c[0x0][0x358] ;  /* 0x00006b00ff0477ac */ /* 0x000e220008000a00 */
[----:B-1----:R-:W-:-:S05]  /*0050*/  IADD3 R6, P0, PT, R2, UR6, RZ ;  /* 0x0000000602067c10 */ /* 0x002fca000ff1e0ff */
[----:B------:R-:W-:-:S05]  /*0060*/  IMAD.X R7, RZ, RZ, UR7, P0 ;  /* 0x00000007ff077e24 */ /* 0x000fca00080e06ff */
[----:B0-----:R-:W2:Y:S01]  /*0070*/  LDG.E.S8 R6, desc[UR4][R6.64] ;  /* 0x0000000406067981 */ /* 0x001ea2000c1e1300 */
[----:B------:R-:W-:Y:S01]  /*0080*/  BSSY.RECONVERGENT B0, `(.L_x_0) ;  /* 0x000000c000007945 */ /* 0x000fe20003800200 */
[----:B------:R-:W-:Y:S01]  /*0090*/  HFMA2 R4, -RZ, RZ, 0, 0 ;  /* 0x00000000ff047431 */ /* 0x000fe200000001ff */
[----:B--2---:R-:W-:-:S13]  /*00a0*/  ISETP.GE.AND P0, PT, R6, 0x1, PT ;  /* 0x000000010600780c */ /* 0x004fda0003f06270 */
[----:B------:R-:W-:Y:S05]  /*00b0*/  @!P0 BRA `(.L_x_1) ;  /* 0x0000000000208947 */ /* 0x000fea0003800000 */
[----:B------:R-:W-:-:S07]  /*00c0*/  IMAD.MOV.U32 R4, RZ, RZ, RZ ;  /* 0x000000ffff047224 */ /* 0x000fce00078e00ff */
.L_x_2:
[----:B0-----:R-:W-:Y:S01]  /*00d0*/  LOP3.LUT R0, R6, 0x1, RZ, 0xc0, !PT ;  /* 0x0000000106007812 */ /* 0x001fe200078ec0ff */
[----:B------:R-:W-:Y:S01]  /*00e0*/  IMAD R3, R4, 0x4, R1 ;  /* 0x0000000404037824 */ /* 0x000fe200078e0201 */
[----:B------:R-:W-:Y:S02]  /*00f0*/  ISETP.GE.U32.AND P0, PT, R6, 0x2, PT ;  /* 0x000000020600780c */ /* 0x000fe40003f06070 */
[----:B------:R-:W-:Y:S02]  /*0100*/  SHF.R.U32.HI R6, RZ, 0x1, R6 ;  /* 0x00000001ff067819 */ /* 0x000fe40000011606 */
[----:B------:R0:W-:Y:S01]  /*0110*/  STL [R3], R0 ;  /* 0x0000000003007387 */ /* 0x0001e20000100800 */
[----:B------:R-:W-:-:S08]  /*0120*/  IADD3 R4, PT, PT, R4, 0x1, RZ ;  /* 0x0000000104047810 */ /* 0x000fd00007ffe0ff */
[----:B------:R-:W-:Y:S05]  /*0130*/  @P0 BRA `(.L_x_2) ;  /* 0xfffffffc00e40947 */ /* 0x000fea000383ffff */
.L_x_1:
[----:B------:R-:W-:Y:S05]  /*0140*/  BSYNC.RECONVERGENT B0 ;  /* 0x0000000000007941 */ /* 0x000fea0003800200 */
.L_x_0:
[----:B------:R-:W-:Y:S01]  /*0150*/  ISETP.GE.AND P0, PT, R4, 0x2, PT ;  /* 0x000000020400780c */ /* 0x000fe20003f06270 */
[----:B------:R-:W-:Y:S01]  /*0160*/  BSSY.RECONVERGENT B0, `(.L_x_3) ;  /* 0x0000019000007945 */ /* 0x000fe20003800200 */
[----:B0-----:R-:W-:-:S11]  /*0170*/  IMAD.MOV.U32 R3, RZ, RZ, 0x1 ;  /* 0x00000001ff037424 */ /* 0x001fd600078e00ff */
[----:B------:R-:W-:Y:S05]  /*0180*/  @!P0 BRA `(.L_x_4) ;  /* 0x0000000000588947 */ /* 0x000fea0003800000 */
[C---:B------:R-:W-:Y:S01]  /*0190*/  IADD3 R3, PT, PT, R4.reuse, -0x2, RZ ;  /* 0xfffffffe04037810 */ /* 0x040fe20007ffe0ff */
[----:B------:R-:W-:Y:S01]  /*01a0*/  VIADD R0, R4, 0xffffffff ;  /* 0xffffffff04007836 */ /* 0x000fe20000000000 */
[----:B------:R-:W-:Y:S02]  /*01b0*/  BSSY.RECONVERGENT B1, `(.L_x_5) ;  /* 0x000000d000017945 */ /* 0x000fe40003800200 */
[----:B------:R-:W-:Y:S01]  /*01c0*/  ISETP.GE.U32.AND P1, PT, R3, 0x3, PT ;  /* 0x000000030300780c */ /* 0x000fe20003f26070 */
[----:B------:R-:W-:Y:S01]  /*01d0*/  IMAD.MOV.U32 R3, RZ, RZ, 0x1 ;  /* 0x00000001ff037424 */ /* 0x000fe200078e00ff */
[----:B------:R-:W-:-:S04]  /*01e0*/  LOP3.LUT R5, R0, 0x3, RZ, 0xc0, !PT ;  /* 0x0000000300057812 */ /* 0x000fc800078ec0ff */
[----:B------:R-:W-:-:S07]  /*01f0*/  ISETP.NE.AND P0, PT, R5, RZ, PT ;  /* 0x000000ff0500720c */ /* 0x000fce0003f05270 */
[----:B------:R-:W-:Y:S06]  /*0200*/  @!P1 BRA `(.L_x_6) ;  /* 0x00000000001c9947 */ /* 0x000fec0003800000 */
[----:B------:R-:W-:Y:S01]  /*0210*/  LOP3.LUT R0, R0, 0xfffffffc, RZ, 0xc0, !PT ;  /* 0xfffffffc00007812 */ /* 0x000fe200078ec0ff */
[----:B------:R-:W-:-:S03]  /*0220*/  IMAD.MOV.U32 R3, RZ, RZ, 0x1 ;  /* 0x00000001ff037424 */ /* 0x000fc600078e00ff */
[----:B------:R-:W-:-:S07]  /*0230*/  IADD3 R0, PT, PT, -R0, RZ, RZ ;  /* 0x000000ff00007210 */ /* 0x000fce0007ffe1ff */
.L_x_7:
[----:B------:R-:W-:Y:S02]  /*0240*/  VIADD R0, R0, 0x4 ;  /* 0x0000000400007836 */ /* 0x000fe40000000000 */
[----:B------:R-:W-:-:S03]  /*0250*/  IMAD R3, R3, 0x2710, RZ ;  /* 0x0000271003037824 */ /* 0x000fc600078e02ff */
[----:B------:R-:W-:-:S13]  /*0260*/  ISETP.NE.AND P1, PT, R0, RZ, PT ;  /* 0x000000ff0000720c */ /* 0x000fda0003f25270 */
[----:B------:R-:W-:Y:S05]  /*0270*/  @P1 BRA `(.L_x_7) ;  /* 0xfffffffc00f01947 */ /* 0x000fea000383ffff */
.L_x_6:
[----:B------:R-:W-:Y:S05]  /*0280*/  BSYNC.RECONVERGENT B1 ;  /* 0x0000000000017941 */ /* 0x000fea0003800200 */
.L_x_5:
[----:B------:R-:W-:Y:S05]  /*0290*/  @!P0 BRA `(.L_x_4) ;  /* 0x0000000000148947 */ /* 0x000fea0003800000 */
[----:B------:R-:W-:-:S07]  /*02a0*/  IMAD.MOV R0, RZ, RZ, -R5 ;  /* 0x000000ffff007224 */ /* 0x000fce00078e0a05 */
.L_x_8:
[----:B------:R-:W-:Y:S01]  /*02b0*/  IADD3 R0, PT, PT, R0, 0x1, RZ ;  /* 0x0000000100007810 */ /* 0x000fe20007ffe0ff */
[----:B------:R-:W-:-:S03]  /*02c0*/  IMAD R3, R3, 0xa, RZ ;  /* 0x0000000a03037824 */ /* 0x000fc600078e02ff */
[----:B------:R-:W-:-:S13]  /*02d0*/  ISETP.NE.AND P0, PT, R0, RZ, PT ;  /* 0x000000ff0000720c */ /* 0x000fda0003f05270 */
[----:B------:R-:W-:Y:S05]  /*02e0*/  @P0 BRA `(.L_x_8) ;  /* 0xfffffffc00f00947 */ /* 0x000fea000383ffff */
.L_x_4:
[----:B------:R-:W-:Y:S05]  /*02f0*/  BSYNC.RECONVERGENT B0 ;  /* 0x0000000000007941 */ /* 0x000fea0003800200 */
.L_x_3:
[----:B------:R-:W-:Y:S01]  /*0300*/  ISETP.GE.AND P0, PT, R4, 0x1, PT ;  /* 0x000000010400780c */ /* 0x000fe20003f06270 */
[----:B------:R-:W-:Y:S01]  /*0310*/  BSSY.RECONVERGENT B0, `(.L_x_9) ;  /* 0x00000c8000007945 */ /* 0x000fe20003800200 */
[----:B------:R-:W-:-:S11]  /*0320*/  IMAD.MOV.U32 R0, RZ, RZ, RZ ;  /* 0x000000ffff007224 */ /* 0x000fd600078e00ff */
[----:B------:R-:W-:Y:S05]  /*0330*/  @!P0 BRA `(.L_x_10) ;  /* 0x0000000c00148947 */ /* 0x000fea0003800000 */
[C---:B------:R-:W-:Y:S01]  /*0340*/  ISETP.GE.U32.AND P0, PT, R4.reuse, 0x10, PT ;  /* 0x000000100400780c */ /* 0x040fe20003f06070 */
[----:B------:R-:W-:Y:S01]  /*0350*/  BSSY.RECONVERGENT B1, `(.L_x_11) ;  /* 0x0000054000017945 */ /* 0x000fe20003800200 */
[----:B------:R-:W-:Y:S01]  /*0360*/  LOP3.LUT R19, R4, 0xf, RZ, 0xc0, !PT ;  /* 0x0000000f04137812 */ /* 0x000fe200078ec0ff */
[----:B------:R-:W-:Y:S01]  /*0370*/  IMAD.MOV.U32 R0, RZ, RZ, RZ ;  /* 0x000000ffff007224 */ /* 0x000fe200078e00ff */
[----:B------:R-:W-:-:S09]  /*0380*/  MOV R6, R4 ;  /* 0x0000000400067202 */ /* 0x000fd20000000f00 */
[----:B------:R-:W-:Y:S05]  /*0390*/  @!P0 BRA `(.L_x_12) ;  /* 0x00000004003c8947 */ /* 0x000fea0003800000 */
[C---:B------:R-:W-:Y:S01]  /*03a0*/  LOP3.LUT R5, R4.reuse, 0xfffffff0, RZ, 0xc0, !PT ;  /* 0xfffffff004057812 */ /* 0x040fe200078ec0ff */
[----:B------:R-:W-:Y:S01]  /*03b0*/  BSSY.RECONVERGENT B2, `(.L_x_13) ;  /* 0x000004b000027945 */ /* 0x000fe20003800200 */
[----:B------:R-:W-:Y:S02]  /*03c0*/  VIADD R6, R4, 0xfffffffb ;  /* 0xfffffffb04067836 */ /* 0x000fe40000000000 */
[----:B------:R-:W-:Y:S01]  /*03d0*/  IMAD.MOV.U32 R0, RZ, RZ, RZ ;  /* 0x000000ffff007224 */ /* 0x000fe200078e00ff */
[----:B------:R-:W-:-:S07]  /*03e0*/  IADD3 R5, PT, PT, -R5, RZ, RZ ;  /* 0x000000ff05057210 */ /* 0x000fce0007ffe1ff */
.L_x_14:
[C---:B------:R-:W-:Y:S01]  /*03f0*/  VIADD R8, R6.reuse, 0x4 ;  /* 0x0000000406087836 */ /* 0x040fe20000000000 */
[----:B------:R-:W-:-:S03]  /*0400*/  IADD3 R10, PT, PT, R6, 0x3, RZ ;  /* 0x00000003060a7810 */ /* 0x000fc60007ffe0ff */
[--C-:B------:R-:W-:Y:S02]  /*0410*/  IMAD R8, R8, 0x4, R1.reuse ;  /* 0x0000000408087824 */ /* 0x100fe400078e0201 */
[----:B------:R-:W-:Y:S02]  /*0420*/  VIADD R12, R6, 0x2 ;  /* 0x00000002060c7836 */ /* 0x000fe40000000000 */
[--C-:B------:R-:W-:Y:S01]  /*0430*/  IMAD R10, R10, 0x4, R1.reuse ;  /* 0x000000040a0a7824 */ /* 0x100fe200078e0201 */
[----:B------:R0:W2:Y:S02]  /*0440*/  LDL R16, [R8] ;  /* 0x0000000008107983 */ /* 0x0000a40000100800 */
[-C--:B------:R-:W-:Y:S01]  /*0450*/  LEA R14, R12, R1.reuse, 0x2 ;  /* 0x000000010c0e7211 */ /* 0x080fe200078e10ff */
[----:B------:R-:W-:Y:S01]  /*0460*/  VIADD R12, R6, 0x1 ;  /* 0x00000001060c7836 */ /* 0x000fe20000000000 */
[----:B------:R1:W3:Y:S03]  /*0470*/  LDL R15, [R10] ;  /* 0x000000000a0f7983 */ /* 0x0002e60000100800 */
[----:B------:R-:W-:Y:S01]  /*0480*/  IMAD R13, R12, 0x4, R1 ;  /* 0x000000040c0d7824 */ /* 0x000fe200078e0201 */
[----:B------:R-:W4:Y:S01]  /*0490*/  LDL R14, [R14] ;  /* 0x000000000e0e7983 */ /* 0x000f220000100800 */
[C---:B------:R-:W-:Y:S01]  /*04a0*/  LEA R12, R6.reuse, R1, 0x2 ;  /* 0x00000001060c7211 */ /* 0x040fe200078e10ff */
[----:B------:R-:W-:-:S03]  /*04b0*/  VIADD R18, R6, 0xffffffff ;  /* 0xffffffff06127836 */ /* 0x000fc60000000000 */
[----:B------:R-:W5:Y:S01]  /*04c0*/  LDL R13, [R13] ;  /* 0x000000000d0d7983 */ /* 0x000f620000100800 */
[----:B0-----:R-:W-:Y:S01]  /*04d0*/  IADD3 R8, PT, PT, R6, -0x2, RZ ;  /* 0xfffffffe06087810 */ /* 0x001fe20007ffe0ff */
[--C-:B------:R-:W-:Y:S02]  /*04e0*/  IMAD R11, R18, 0x4, R1.reuse ;  /* 0x00000004120b7824 */ /* 0x100fe400078e0201 */
[----:B------:R-:W5:Y:S01]  /*04f0*/  LDL R12, [R12] ;  /* 0x000000000c0c7983 */ /* 0x000f620000100800 */
[----:B------:R-:W-:Y:S02]  /*0500*/  VIADD R18, R6, 0xfffffffd ;  /* 0xfffffffd06127836 */ /* 0x000fe40000000000 */
[--C-:B-1----:R-:W-:Y:S01]  /*0510*/  IMAD R10, R8, 0x4, R1.reuse ;  /* 0x00000004080a7824 */ /* 0x102fe200078e0201 */
[----:B------:R-:W5:Y:S01]  /*0520*/  LDL R11, [R11] ;  /* 0x000000000b0b7983 */ /* 0x000f620000100800 */
[----:B------:R-:W-:Y:S01]  /*0530*/  IADD3 R20, PT, PT, R6, -0x4, RZ ;  /* 0xfffffffc06147810 */ /* 0x000fe20007ffe0ff */
[----:B------:R-:W-:-:S03]  /*0540*/  IMAD R8, R18, 0x4, R1 ;  /* 0x0000000412087824 */ /* 0x000fc600078e0201 */
[----:B------:R-:W5:Y:S01]  /*0550*/  LDL R10, [R10] ;  /* 0x000000000a0a7983 */ /* 0x000f620000100800 */
[----:B------:R-:W-:Y:S01]  /*0560*/  VIADD R18, R6, 0xfffffffb ;  /* 0xfffffffb06127836 */ /* 0x000fe20000000000 */
[----:B------:R-:W-:Y:S02]  /*0570*/  LEA R9, R20, R1, 0x2 ;  /* 0x0000000114097211 */ /* 0x000fe400078e10ff */
[----:B------:R-:W5:Y:S01]  /*0580*/  LDL R8, [R8] ;  /* 0x0000000008087983 */ /* 0x000f620000100800 */
[----:B------:R-:W-:-:S03]  /*0590*/  IMAD R7, R18, 0x4, R1 ;  /* 0x0000000412077824 */ /* 0x000fc600078e0201 */
[----:B------:R-:W5:Y:S04]  /*05a0*/  LDL R9, [R9] ;  /* 0x0000000009097983 */ /* 0x000f680000100800 */
[----:B------:R-:W5:Y:S01]  /*05b0*/  LDL R7, [R7] ;  /* 0x0000000007077983 */ /* 0x000f620000100800 */
[----:B------:R-:W-:Y:S01]  /*05c0*/  IMAD.HI R17, R3, 0x66666667, RZ ;  /* 0x6666666703117827 */ /* 0x000fe200078e02ff */
[----:B------:R-:W-:-:S03]  /*05d0*/  IADD3 R6, PT, PT, R6, -0x10, RZ ;  /* 0xfffffff006067810 */ /* 0x000fc60007ffe0ff */
[----:B------:R-:W-:Y:S01]  /*05e0*/  IMAD.HI R20, R3, 0x51eb851f, RZ ;  /* 0x51eb851f03147827 */ /* 0x000fe200078e02ff */
[----:B------:R-:W-:-:S03]  /*05f0*/  SHF.R.U32.HI R18, RZ, 0x1f, R17 ;  /* 0x0000001fff127819 */ /* 0x000fc60000011611 */
[----:B------:R-:W-:Y:S01]  /*0600*/  VIADD R5, R5, 0x10 ;  /* 0x0000001005057836 */ /* 0x000fe20000000000 */
[----:B------:R-:W-:Y:S02]  /*0610*/  LEA.HI.SX32 R18, R17, R18, 0x1e ;  /* 0x0000001211127211 */ /* 0x000fe400078ff2ff */
[----:B------:R-:W-:Y:S02]  /*0620*/  SHF.R.U32.HI R17, RZ, 0x1f, R20 ;  /* 0x0000001fff117819 */ /* 0x000fe40000011614 */
[----:B------:R-:W-:Y:S02]  /*0630*/  ISETP.NE.AND P0, PT, R5, RZ, PT ;  /* 0x000000ff0500720c */ /* 0x000fe40003f05270 */
[----:B------:R-:W-:Y:S01]  /*0640*/  LEA.HI.SX32 R17, R20, R17, 0x1b ;  /* 0x0000001114117211 */ /* 0x000fe200078fdaff */
[----:B--2---:R-:W-:Y:S02]  /*0650*/  IMAD R16, R16, R3, R0 ;  /* 0x0000000310107224 */ /* 0x004fe400078e0200 */
[----:B------:R-:W-:-:S04]  /*0660*/  IMAD.HI R0, R3, 0x10624dd3, RZ ;  /* 0x10624dd303007827 */ /* 0x000fc800078e02ff */
[----:B---3--:R-:W-:Y:S01]  /*0670*/  IMAD R15, R18, R15, R16 ;  /* 0x0000000f120f7224 */ /* 0x008fe200078e0210 */
[----:B------:R-:W-:Y:S01]  /*0680*/  SHF.R.U32.HI R21, RZ, 0x1f, R0 ;  /* 0x0000001fff157819 */ /* 0x000fe20000011600 */
[----:B------:R-:W-:-:S03]  /*0690*/  IMAD.HI R16, R3, 0x68db8bad, RZ ;  /* 0x68db8bad03107827 */ /* 0x000fc600078e02ff */
[----:B------:R-:W-:Y:S01]  /*06a0*/  LEA.HI.SX32 R21, R0, R21, 0x1a ;  /* 0x0000001500157211 */ /* 0x000fe200078fd2ff */
[----:B----4-:R-:W-:Y:S01]  /*06b0*/  IMAD R14, R17, R14, R15 ;  /* 0x0000000e110e7224 */ /* 0x010fe200078e020f */
[----:B------:R-:W-:Y:S01]  /*06c0*/  SHF.R.U32.HI R15, RZ, 0x1f, R16 ;  /* 0x0000001fff0f7819 */ /* 0x000fe20000011610 */
[----:B------:R-:W-:-:S03]  /*06d0*/  IMAD.HI R0, R3, 0x14f8b589, RZ ;  /* 0x14f8b58903007827 */ /* 0x000fc600078e02ff */
[----:B------:R-:W-:Y:S01]  /*06e0*/  LEA.HI.SX32 R15, R16, R15, 0x14 ;  /* 0x0000000f100f7211 */ /* 0x000fe200078fa2ff */
[----:B-----5:R-:W-:Y:S01]  /*06f0*/  IMAD R13, R21, R13, R14 ;  /* 0x0000000d150d7224 */ /* 0x020fe200078e020e */
[----:B------:R-:W-:Y:S01]  /*0700*/  SHF.R.U32.HI R17, RZ, 0x1f, R0 ;  /* 0x0000001fff117819 */ /* 0x000fe20000011600 */
[----:B------:R-:W-:-:S03]  /*0710*/  IMAD.HI R14, R3, 0x431bde83, RZ ;  /* 0x431bde83030e7827 */ /* 0x000fc600078e02ff */
[----:B------:R-:W-:Y:S01]  /*0720*/  LEA.HI.SX32 R17, R0, R17, 0x13 ;  /* 0x0000001100117211 */ /* 0x000fe200078f9aff */
[----:B------:R-:W-:Y:S01]  /*0730*/  IMAD R12, R15, R12, R13 ;  /* 0x0000000c0f0c7224 */ /* 0x000fe200078e020d */
[----:B------:R-:W-:Y:S01]  /*0740*/  SHF.R.U32.HI R13, RZ, 0x1f, R14 ;  /* 0x0000001fff0d7819 */ /* 0x000fe2000001160e */
[----:B------:R-:W-:-:S03]  /*0750*/  IMAD.HI R0, R3, 0x6b5fca6b, RZ ;  /* 0x6b5fca6b03007827 */ /* 0x000fc600078e02ff */
[----:B------:R-:W-:Y:S01]  /*0760*/  LEA.HI.SX32 R13, R14, R13, 0xe ;  /* 0x0000000d0e0d7211 */ /* 0x000fe200078f72ff */
[----:B------:R-:W-:Y:S01]  /*0770*/  IMAD.HI R16, R3, 0x55e63b89, RZ ;  /* 0x55e63b8903107827 */ /* 0x000fe200078e02ff */
[----:B------:R-:W-:-:S03]  /*0780*/  SHF.R.U32.HI R15, RZ, 0x1f, R0 ;  /* 0x0000001fff0f7819 */ /* 0x000fc60000011600 */
[----:B------:R-:W-:Y:S01]  /*0790*/  IMAD R11, R17, R11, R12 ;  /* 0x0000000b110b7224 */ /* 0x000fe200078e020c */
[----:B------:R-:W-:Y:S01]  /*07a0*/  LEA.HI.SX32 R15, R0, R15, 0xa ;  /* 0x0000000f000f7211 */ /* 0x000fe200078f52ff */
[----:B------:R-:W-:Y:S01]  /*07b0*/  IMAD.HI R12, R3, 0x44b82fa1, RZ ;  /* 0x44b82fa1030c7827 */ /* 0x000fe200078e02ff */
[----:B------:R-:W-:-:S03]  /*07c0*/  SHF.R.U32.HI R3, RZ, 0x1f, R16 ;  /* 0x0000001fff037819 */ /* 0x000fc60000011610 */
[----:B------:R-:W-:Y:S01]  /*07d0*/  IMAD R11, R13, R10, R11 ;  /* 0x0000000a0d0b7224 */ /* 0x000fe200078e020b */
[----:B------:R-:W-:Y:S02]  /*07e0*/  LEA.HI.SX32 R3, R16, R3, 0x7 ;  /* 0x0000000310037211 */ /* 0x000fe400078f3aff */
[----:B------:R-:W-:Y:S01]  /*07f0*/  SHF.R.U32.HI R13, RZ, 0x1f, R12 ;  /* 0x0000001fff0d7819 */ /* 0x000fe2000001160c */
[----:B------:R-:W-:-:S03]  /*0800*/  IMAD R8, R15, R8, R11 ;  /* 0x000000080f087224 */ /* 0x000fc600078e020b */
[----:B------:R-:W-:Y:S01]  /*0810*/  LEA.HI.SX32 R13, R12, R13, 0x4 ;  /* 0x0000000d0c0d7211 */ /* 0x000fe200078f22ff */
[----:B------:R-:W-:Y:S02]  /*0820*/  IMAD R8, R3, R9, R8 ;  /* 0x0000000903087224 */ /* 0x000fe400078e0208 */
[----:B------:R-:W-:Y:S02]  /*0830*/  IMAD.MOV.U32 R3, RZ, RZ, RZ ;  /* 0x000000ffff037224 */ /* 0x000fe400078e00ff */
[----:B------:R-:W-:Y:S01]  /*0840*/  IMAD R0, R13, R7, R8 ;  /* 0x000000070d007224 */ /* 0x000fe200078e0208 */
[----:B------:R-:W-:Y:S06]  /*0850*/  @P0 BRA `(.L_x_14) ;  /* 0xfffffff800e40947 */ /* 0x000fec000383ffff */
[----:B------:R-:W-:Y:S05]  /*0860*/  BSYNC.RECONVERGENT B2 ;  /* 0x0000000000027941 */ /* 0x000fea0003800200 */
.L_x_13:
[----:B------:R-:W-:Y:S02]  /*0870*/  HFMA2 R3, -RZ, RZ, 0, 0 ;  /* 0x00000000ff037431 */ /* 0x000fe400000001ff */
[----:B------:R-:W-:-:S07]  /*0880*/  VIADD R6, R6, 0x5 ;  /* 0x0000000506067836 */ /* 0x000fce0000000000 */
.L_x_12:
[----:B------:R-:W-:Y:S05]  /*0890*/  BSYNC.RECONVERGENT B1 ;  /* 0x0000000000017941 */ /* 0x000fea0003800200 */
.L_x_11:
[----:B------:R-:W-:-:S13]  /*08a0*/  ISETP.NE.AND P0, PT, R19, RZ, PT ;  /* 0x000000ff1300720c */ /* 0x000fda0003f05270 */
[----:B------:R-:W-:Y:S05]  /*08b0*/  @!P0 BRA `(.L_x_10) ;  /* 0x0000000400b48947 */ /* 0x000fea0003800000 */
[----:B------:R-:W-:Y:S01]  /*08c0*/  ISETP.GE.U32.AND P0, PT, R19, 0x8, PT ;  /* 0x000000081300780c */ /* 0x000fe20003f06070 */
[----:B------:R-:W-:Y:S01]  /*08d0*/  BSSY.RECONVERGENT B1, `(.L_x_15) ;  /* 0x000003c000017945 */ /* 0x000fe20003800200 */
[----:B------:R-:W-:-:S04]  /*08e0*/  LOP3.LUT R18, R4, 0x7, RZ, 0xc0, !PT ;  /* 0x0000000704127812 */ /* 0x000fc800078ec0ff */
[----:B------:R-:W-:-:S07]  /*08f0*/  ISETP.NE.AND P1, PT, R18, RZ, PT ;  /* 0x000000ff1200720c */ /* 0x000fce0003f25270 */
[----:B------:R-:W-:Y:S06]  /*0900*/  @!P0 BRA `(.L_x_16) ;  /* 0x0000000000e08947 */ /* 0x000fec0003800000 */
[C---:B------:R-:W-:Y:S02]  /*0910*/  VIADD R8, R6.reuse, 0xffffffff ;  /* 0xffffffff06087836 */ /* 0x040fe40000000000 */
[C---:B------:R-:W-:Y:S02]  /*0920*/  VIADD R10, R6.reuse, 0xfffffffe ;  /* 0xfffffffe060a7836 */ /* 0x040fe40000000000 */
[----:B------:R-:W-:Y:S01]  /*0930*/  VIADD R14, R6, 0xfffffffd ;  /* 0xfffffffd060e7836 */ /* 0x000fe20000000000 */
[-C--:B------:R-:W-:Y:S01]  /*0940*/  LEA R8, R8, R1.reuse, 0x2 ;  /* 0x0000000108087211 */ /* 0x080fe200078e10ff */
[--C-:B------:R-:W-:Y:S01]  /*0950*/  IMAD R12, R10, 0x4, R1.reuse ;  /* 0x000000040a0c7824 */ /* 0x100fe200078e0201 */
[----:B------:R-:W-:Y:S01]  /*0960*/  IADD3 R10, PT, PT, R6, -0x4, RZ ;  /* 0xfffffffc060a7810 */ /* 0x000fe20007ffe0ff */
[----:B------:R-:W-:Y:S02]  /*0970*/  IMAD R11, R14, 0x4, R1 ;  /* 0x000000040e0b7824 */ /* 0x000fe400078e0201 */
[----:B------:R-:W2:Y:S01]  /*0980*/  LDL R13, [R8] ;  /* 0x00000000080d7983 */ /* 0x000ea20000100800 */
[----:B------:R-:W-:-:S03]  /*0990*/  LEA R10, R10, R1, 0x2 ;  /* 0x000000010a0a7211 */ /* 0x000fc600078e10ff */
[----:B------:R-:W3:Y:S01]  /*09a0*/  LDL R12, [R12] ;  /* 0x000000000c0c7983 */ /* 0x000ee20000100800 */
[----:B------:R-:W-:-:S03]  /*09b0*/  VIADD R14, R6, 0xfffffffb ;  /* 0xfffffffb060e7836 */ /* 0x000fc60000000000 */
[----:B------:R-:W4:Y:S01]  /*09c0*/  LDL R11, [R11] ;  /* 0x000000000b0b7983 */ /* 0x000f220000100800 */
[----:B------:R-:W-:Y:S02]  /*09d0*/  VIADD R16, R6, 0xfffffffa ;  /* 0xfffffffa06107836 */ /* 0x000fe40000000000 */
[--C-:B------:R-:W-:Y:S01]  /*09e0*/  IMAD R17, R14, 0x4, R1.reuse ;  /* 0x000000040e117824 */ /* 0x100fe200078e0201 */
[----:B------:R-:W5:Y:S01]  /*09f0*/  LDL R10, [R10] ;  /* 0x000000000a0a7983 */ /* 0x000f620000100800 */
[----:B------:R-:W-:Y:S01]  /*0a00*/  IADD3 R14, PT, PT, R6, -0x7, RZ ;  /* 0xfffffff9060e7810 */ /* 0x000fe20007ffe0ff */
[----:B------:R-:W-:Y:S02]  /*0a10*/  IMAD R9, R16, 0x4, R1 ;  /* 0x0000000410097824 */ /* 0x000fe400078e0201 */
[----:B------:R0:W5:Y:S01]  /*0a20*/  LDL R8, [R17] ;  /* 0x0000000011087983 */ /* 0x0001620000100800 */
[----:B------:R-:W-:Y:S01]  /*0a30*/  VIADD R6, R6, 0xfffffff8 ;  /* 0xfffffff806067836 */ /* 0x000fe20000000000 */
[----:B------:R-:W-:-:S02]  /*0a40*/  LEA R5, R14, R1, 0x2 ;  /* 0x000000010e057211 */ /* 0x000fc400078e10ff */
[----:B------:R-:W5:Y:S02]  /*0a50*/  LDL R9, [R9] ;  /* 0x0000000009097983 */ /* 0x000f640000100800 */
[----:B------:R-:W-:Y:S02]  /*0a60*/  LEA R7, R6, R1, 0x2 ;  /* 0x0000000106077211 */ /* 0x000fe400078e10ff */
[----:B------:R-:W5:Y:S04]  /*0a70*/  LDL R5, [R5] ;  /* 0x0000000005057983 */ /* 0x000f680000100800 */
[----:B------:R-:W5:Y:S01]  /*0a80*/  LDL R7, [R7] ;  /* 0x0000000007077983 */ /* 0x000f620000100800 */
[----:B------:R-:W-:-:S04]  /*0a90*/  IMAD.HI R14, R3, 0x66666667, RZ ;  /* 0x66666667030e7827 */ /* 0x000fc800078e02ff */
[----:B------:R-:W-:Y:S01]  /*0aa0*/  IMAD.HI R16, R3, 0x51eb851f, RZ ;  /* 0x51eb851f03107827 */ /* 0x000fe200078e02ff */
[----:B------:R-:W-:-:S03]  /*0ab0*/  SHF.R.U32.HI R15, RZ, 0x1f, R14 ;  /* 0x0000001fff0f7819 */ /* 0x000fc6000001160e */
[C---:B------:R-:W-:Y:S01]  /*0ac0*/  IMAD.HI R19, R3.reuse, 0x10624dd3, RZ ;  /* 0x10624dd303137827 */ /* 0x040fe200078e02ff */
[----:B------:R-:W-:Y:S02]  /*0ad0*/  LEA.HI.SX32 R15, R14, R15, 0x1e ;  /* 0x0000000f0e0f7211 */ /* 0x000fe400078ff2ff */
[----:B0-----:R-:W-:Y:S01]  /*0ae0*/  SHF.R.U32.HI R17, RZ, 0x1f, R16 ;  /* 0x0000001fff117819 */ /* 0x001fe20000011610 */
[----:B------:R-:W-:-:S03]  /*0af0*/  IMAD.HI R14, R3, 0x68db8bad, RZ ;  /* 0x68db8bad030e7827 */ /* 0x000fc600078e02ff */
[----:B------:R-:W-:Y:S01]  /*0b00*/  LEA.HI.SX32 R17, R16, R17, 0x1b ;  /* 0x0000001110117211 */ /* 0x000fe200078fdaff */
[----:B------:R-:W-:-:S04]  /*0b10*/  IMAD.HI R16, R3, 0x431bde83, RZ ;  /* 0x431bde8303107827 */ /* 0x000fc800078e02ff */
[----:B--2---:R-:W-:Y:S01]  /*0b20*/  IMAD R13, R3, R13, R0 ;  /* 0x0000000d030d7224 */ /* 0x004fe200078e0200 */
[----:B------:R-:W-:-:S03]  /*0b30*/  SHF.R.U32.HI R0, RZ, 0x1f, R19 ;  /* 0x0000001fff007819 */ /* 0x000fc60000011613 */
[----:B---3--:R-:W-:Y:S01]  /*0b40*/  IMAD R12, R15, R12, R13 ;  /* 0x0000000c0f0c7224 */ /* 0x008fe200078e020d */
[----:B------:R-:W-:Y:S01]  /*0b50*/  LEA.HI.SX32 R0, R19, R0, 0x1a ;  /* 0x0000000013007211 */ /* 0x000fe200078fd2ff */
[----:B------:R-:W-:Y:S01]  /*0b60*/  IMAD.HI R15, R3, 0x14f8b589, RZ ;  /* 0x14f8b589030f7827 */ /* 0x000fe200078e02ff */
[----:B------:R-:W-:-:S03]  /*0b70*/  SHF.R.U32.HI R13, RZ, 0x1f, R14 ;  /* 0x0000001fff0d7819 */ /* 0x000fc6000001160e */
[----:B----4-:R-:W-:Y:S01]  /*0b80*/  IMAD R11, R17, R11, R12 ;  /* 0x0000000b110b7224 */ /* 0x010fe200078e020c */
[----:B------:R-:W-:Y:S02]  /*0b90*/  SHF.R.U32.HI R12, RZ, 0x1f, R15 ;  /* 0x0000001fff0c7819 */ /* 0x000fe4000001160f */
[----:B------:R-:W-:Y:S01]  /*0ba0*/  LEA.HI.SX32 R13, R14, R13, 0x14 ;  /* 0x0000000d0e0d7211 */ /* 0x000fe200078fa2ff */
[----:B-----5:R-:W-:Y:S01]  /*0bb0*/  IMAD R11, R0, R10, R11 ;  /* 0x0000000a000b7224 */ /* 0x020fe200078e020b */
        /* <DEDUP_REMOVED lines=12> */
[----:B------:R-:W-:-:S07]  /*0c80*/  IMAD R0, R0, R7, R8 ;  /* 0x0000000700007224 */ /* 0x000fce00078e0208 */
.L_x_16:
[----:B------:R-:W-:Y:S05]  /*0c90*/  BSYNC.RECONVERGENT B1 ;  /* 0x0000000000017941 */ /* 0x000fea0003800200 */
.L_x_15:
[----:B------:R-:W-:Y:S05]  /*0ca0*/  @!P1 BRA `(.L_x_10) ;  /* 0x0000000000b89947 */ /* 0x000fea0003800000 */
[----:B------:R-:W-:Y:S01]  /*0cb0*/  ISETP.GE.U32.AND P0, PT, R18, 0x4, PT ;  /* 0x000000041200780c */ /* 0x000fe20003f06070 */
[----:B------:R-:W-:Y:S01]  /*0cc0*/  BSSY.RECONVERGENT B1, `(.L_x_17) ;  /* 0x0000020000017945 */ /* 0x000fe20003800200 */
[----:B------:R-:W-:-:S04]  /*0cd0*/  LOP3.LUT R4, R4, 0x3, RZ, 0xc0, !PT ;  /* 0x0000000304047812 */ /* 0x000fc800078ec0ff */
[----:B------:R-:W-:-:S07]  /*0ce0*/  ISETP.NE.AND P1, PT, R4, RZ, PT ;  /* 0x000000ff0400720c */ /* 0x000fce0003f25270 */
[----:B------:R-:W-:Y:S06]  /*0cf0*/  @!P0 BRA `(.L_x_18) ;  /* 0x0000000000708947 */ /* 0x000fec0003800000 */
[C---:B------:R-:W-:Y:S01]  /*0d00*/  VIADD R8, R6.reuse, 0xffffffff ;  /* 0xffffffff06087836 */ /* 0x040fe20000000000 */
[C---:B------:R-:W-:Y:S02]  /*0d10*/  IADD3 R10, PT, PT, R6.reuse, -0x2, RZ ;  /* 0xfffffffe060a7810 */ /* 0x040fe40007ffe0ff */
[----:B------:R-:W-:Y:S01]  /*0d20*/  IADD3 R12, PT, PT, R6, -0x3, RZ ;  /* 0xfffffffd060c7810 */ /* 0x000fe20007ffe0ff */
[--C-:B------:R-:W-:Y:S02]  /*0d30*/  IMAD R8, R8, 0x4, R1.reuse ;  /* 0x0000000408087824 */ /* 0x100fe400078e0201 */
[----:B------:R-:W-:Y:S01]  /*0d40*/  IMAD R7, R10, 0x4, R1 ;  /* 0x000000040a077824 */ /* 0x000fe200078e0201 */
[-C--:B------:R-:W-:Y:S01]  /*0d50*/  LEA R12, R12, R1.reuse, 0x2 ;  /* 0x000000010c0c7211 */ /* 0x080fe200078e10ff */
[----:B------:R-:W-:Y:S02]  /*0d60*/  VIADD R6, R6, 0xfffffffc ;  /* 0xfffffffc06067836 */ /* 0x000fe40000000000 */
[----:B------:R-:W2:Y:S04]  /*0d70*/  LDL R8, [R8] ;  /* 0x0000000008087983 */ /* 0x000ea80000100800 */
[----:B------:R-:W3:Y:S01]  /*0d80*/  LDL R7, [R7] ;  /* 0x0000000007077983 */ /* 0x000ee20000100800 */
[----:B------:R-:W-:-:S03]  /*0d90*/  LEA R13, R6, R1, 0x2 ;  /* 0x00000001060d7211 */ /* 0x000fc600078e10ff */
[----:B------:R-:W4:Y:S04]  /*0da0*/  LDL R12, [R12] ;  /* 0x000000000c0c7983 */ /* 0x000f280000100800 */
[----:B------:R-:W5:Y:S01]  /*0db0*/  LDL R13, [R13] ;  /* 0x000000000d0d7983 */ /* 0x000f620000100800 */
[----:B------:R-:W-:-:S04]  /*0dc0*/  IMAD.HI R5, R3, 0x66666667, RZ ;  /* 0x6666666703057827 */ /* 0x000fc800078e02ff */
[----:B------:R-:W-:Y:S01]  /*0dd0*/  IMAD.HI R9, R3, 0x51eb851f, RZ ;  /* 0x51eb851f03097827 */ /* 0x000fe200078e02ff */
[----:B------:R-:W-:-:S03]  /*0de0*/  SHF.R.U32.HI R10, RZ, 0x1f, R5 ;  /* 0x0000001fff0a7819 */ /* 0x000fc60000011605 */
[----:B------:R-:W-:Y:S01]  /*0df0*/  IMAD.HI R11, R3, 0x10624dd3, RZ ;  /* 0x10624dd3030b7827 */ /* 0x000fe200078e02ff */
[----:B------:R-:W-:Y:S02]  /*0e00*/  LEA.HI.SX32 R5, R5, R10, 0x1e ;  /* 0x0000000a05057211 */ /* 0x000fe400078ff2ff */
[----:B------:R-:W-:-:S04]  /*0e10*/  SHF.R.U32.HI R10, RZ, 0x1f, R9 ;  /* 0x0000001fff0a7819 */ /* 0x000fc80000011609 */
[----:B------:R-:W-:Y:S01]  /*0e20*/  LEA.HI.SX32 R10, R9, R10, 0x1b ;  /* 0x0000000a090a7211 */ /* 0x000fe200078fdaff */
[C---:B--2---:R-:W-:Y:S01]  /*0e30*/  IMAD R8, R3.reuse, R8, R0 ;  /* 0x0000000803087224 */ /* 0x044fe200078e0200 */
[----:B------:R-:W-:Y:S01]  /*0e40*/  SHF.R.U32.HI R0, RZ, 0x1f, R11 ;  /* 0x0000001fff007819 */ /* 0x000fe2000001160b */
[----:B------:R-:W-:-:S03]  /*0e50*/  IMAD.HI R3, R3, 0x68db8bad, RZ ;  /* 0x68db8bad03037827 */ /* 0x000fc600078e02ff */
[----:B------:R-:W-:Y:S01]  /*0e60*/  LEA.HI.SX32 R0, R11, R0, 0x1a ;  /* 0x000000000b007211 */ /* 0x000fe200078fd2ff */
[----:B---3--:R-:W-:Y:S01]  /*0e70*/  IMAD R5, R5, R7, R8 ;  /* 0x0000000705057224 */ /* 0x008fe200078e0208 */
[----:B------:R-:W-:-:S03]  /*0e80*/  SHF.R.U32.HI R8, RZ, 0x1f, R3 ;  /* 0x0000001fff087819 */ /* 0x000fc60000011603 */
[----:B----4-:R-:W-:Y:S01]  /*0e90*/  IMAD R5, R10, R12, R5 ;  /* 0x0000000c0a057224 */ /* 0x010fe200078e0205 */
[----:B------:R-:W-:-:S03]  /*0ea0*/  LEA.HI.SX32 R3, R3, R8, 0x14 ;  /* 0x0000000803037211 */ /* 0x000fc600078fa2ff */
[----:B-----5:R-:W-:-:S07]  /*0eb0*/  IMAD R0, R0, R13, R5 ;  /* 0x0000000d00007224 */ /* 0x020fce00078e0205 */
.L_x_18:
[----:B------:R-:W-:Y:S05]  /*0ec0*/  BSYNC.RECONVERGENT B1 ;  /* 0x0000000000017941 */ /* 0x000fea0003800200 */
.L_x_17:
[----:B------:R-:W-:Y:S05]  /*0ed0*/  @!P1 BRA `(.L_x_10) ;  /* 0x00000000002c9947 */ /* 0x000fea0003800000 */
[----:B------:R-:W-:-:S07]  /*0ee0*/  IMAD.MOV R4, RZ, RZ, -R4 ;  /* 0x000000ffff047224 */ /* 0x000fce00078e0a04 */
.L_x_19:
[----:B------:R-:W-:-:S05]  /*0ef0*/  IADD3 R6, PT, PT, R6, -0x1, RZ ;  /* 0xffffffff06067810 */ /* 0x000fca0007ffe0ff */
[----:B------:R-:W-:-:S06]  /*0f00*/  IMAD R5, R6, 0x4, R1 ;  /* 0x0000000406057824 */ /* 0x000fcc00078e0201 */
[----:B------:R-:W2:Y:S01]  /*0f10*/  LDL R5, [R5] ;  /* 0x0000000005057983 */ /* 0x000ea20000100800 */
[----:B------:R-:W-:Y:S01]  /*0f20*/  IADD3 R4, PT, PT, R4, 0x1, RZ ;  /* 0x0000000104047810 */ /* 0x000fe20007ffe0ff */
[----:B------:R-:W-:-:S03]  /*0f30*/  IMAD.HI R7, R3, 0x66666667, RZ ;  /* 0x6666666703077827 */ /* 0x000fc600078e02ff */
[----:B------:R-:W-:Y:S02]  /*0f40*/  ISETP.NE.AND P0, PT, R4, RZ, PT ;  /* 0x000000ff0400720c */ /* 0x000fe40003f05270 */
[----:B------:R-:W-:Y:S01]  /*0f50*/  SHF.R.U32.HI R8, RZ, 0x1f, R7 ;  /* 0x0000001fff087819 */ /* 0x000fe20000011607 */
[----:B--2---:R-:W-:-:S03]  /*0f60*/  IMAD R0, R5, R3, R0 ;  /* 0x0000000305007224 */ /* 0x004fc600078e0200 */
[----:B------:R-:W-:-:S07]  /*0f70*/  LEA.HI.SX32 R3, R7, R8, 0x1e ;  /* 0x0000000807037211 */ /* 0x000fce00078ff2ff */
[----:B------:R-:W-:Y:S05]  /*0f80*/  @P0 BRA `(.L_x_19) ;  /* 0xfffffffc00d80947 */ /* 0x000fea000383ffff */
.L_x_10:
[----:B------:R-:W-:Y:S05]  /*0f90*/  BSYNC.RECONVERGENT B0 ;  /* 0x0000000000007941 */ /* 0x000fea0003800200 */
.L_x_9:
[----:B------:R-:W0:Y:S02]  /*0fa0*/  LDC.64 R4, c[0x0][0x388] ;  /* 0x0000e200ff047b82 */ /* 0x000e240000000a00 */
[----:B0-----:R-:W-:-:S05]  /*0fb0*/  IMAD.WIDE.U32 R2, R2, 0x4, R4 ;  /* 0x0000000402027825 */ /* 0x001fca00078e0004 */
[----:B------:R-:W-:Y:S01]  /*0fc0*/  STG.E desc[UR4][R2.64], R0 ;  /* 0x0000000002007986 */ /* 0x000fe2000c101904 */
[----:B------:R-:W-:Y:S05]  /*0fd0*/  EXIT ;  /* 0x000000000000794d */ /* 0x000fea0003800000 */
.L_x_20:
[----:B------:R-:W-:-:S00]  /*0fe0*/  BRA `(.L_x_20) ;  /* 0xfffffffc00fc7947 */ /* 0x000fc0000383ffff */
[----:B------:R-:W-:-:S00]  /*0ff0*/  NOP ;  /* 0x0000000000007918 */ /* 0x000fc00000000000 */
        /* <DEDUP_REMOVED lines=8> */
.L_x_21:


//--------------------- .nv.shared.reserved.0     --------------------------
	.section	.nv.shared.reserved.0,"aw",@nobits
	.weak		__nv_reservedSMEM_offset_0_alias
	.size		__nv_reservedSMEM_offset_0_alias, 0, 64
	.other		__nv_reservedSMEM_offset_0_alias,@"STO_CUDA_RESERVED_SHARED STV_DEFAULT"
__nv_reservedSMEM_offset_0_alias:
	.zero		0
	.zero		64


//--------------------- .nv.constant0._Z5toBinPcPi --------------------------
	.section	.nv.constant0._Z5toBinPcPi,"a",@progbits
	.sectionflags	@""
	.align	4
.nv.constant0._Z5toBinPcPi:
	.zero		912


//--------------------- SYMBOLS --------------------------

	.type		.nv.reservedSmem.offset0,@object
	.size		.nv.reservedSmem.offset0,0x4
